//
// Generated by NVIDIA NVVM Compiler
//
// Compiler Build ID: CL-36424714
// Cuda compilation tools, release 13.0, V13.0.88
// Based on NVVM 20.0.0
//

.version 9.0
.target sm_100
.address_size 64

	// .globl	default_function_kernel

.visible .entry default_function_kernel(
	.param .u64 .ptr .align 1 default_function_kernel_param_0,
	.param .u64 .ptr .align 1 default_function_kernel_param_1
)
{
	.reg .pred 	%p<3>;
	.reg .b32 	%r<9>;
	.reg .b32 	%f<78>;
	.reg .b64 	%rd<11>;

	ld.param.u64 	%rd6, [default_function_kernel_param_0];
	ld.param.u64 	%rd5, [default_function_kernel_param_1];
	cvta.to.global.u64 	%rd7, %rd6;
	add.s64 	%rd1, %rd7, 72;
	mov.b32 	%r7, 0;
	mov.f32 	%f77, 0f00000000;
$L__BB0_1:
	mul.wide.u32 	%rd8, %r7, 1008;
	add.s64 	%rd10, %rd1, %rd8;
	mov.b32 	%r8, 0;
$L__BB0_2:
	ld.global.nc.f32 	%f5, [%rd10+-72];
	add.f32 	%f6, %f77, %f5;
	ld.global.nc.f32 	%f7, [%rd10+-68];
	add.f32 	%f8, %f6, %f7;
	ld.global.nc.f32 	%f9, [%rd10+-64];
	add.f32 	%f10, %f8, %f9;
	ld.global.nc.f32 	%f11, [%rd10+-60];
	add.f32 	%f12, %f10, %f11;
	ld.global.nc.f32 	%f13, [%rd10+-56];
	add.f32 	%f14, %f12, %f13;
	ld.global.nc.f32 	%f15, [%rd10+-52];
	add.f32 	%f16, %f14, %f15;
	ld.global.nc.f32 	%f17, [%rd10+-48];
	add.f32 	%f18, %f16, %f17;
	ld.global.nc.f32 	%f19, [%rd10+-44];
	add.f32 	%f20, %f18, %f19;
	ld.global.nc.f32 	%f21, [%rd10+-40];
	add.f32 	%f22, %f20, %f21;
	ld.global.nc.f32 	%f23, [%rd10+-36];
	add.f32 	%f24, %f22, %f23;
	ld.global.nc.f32 	%f25, [%rd10+-32];
	add.f32 	%f26, %f24, %f25;
	ld.global.nc.f32 	%f27, [%rd10+-28];
	add.f32 	%f28, %f26, %f27;
	ld.global.nc.f32 	%f29, [%rd10+-24];
	add.f32 	%f30, %f28, %f29;
	ld.global.nc.f32 	%f31, [%rd10+-20];
	add.f32 	%f32, %f30, %f31;
	ld.global.nc.f32 	%f33, [%rd10+-16];
	add.f32 	%f34, %f32, %f33;
	ld.global.nc.f32 	%f35, [%rd10+-12];
	add.f32 	%f36, %f34, %f35;
	ld.global.nc.f32 	%f37, [%rd10+-8];
	add.f32 	%f38, %f36, %f37;
	ld.global.nc.f32 	%f39, [%rd10+-4];
	add.f32 	%f40, %f38, %f39;
	ld.global.nc.f32 	%f41, [%rd10];
	add.f32 	%f42, %f40, %f41;
	ld.global.nc.f32 	%f43, [%rd10+4];
	add.f32 	%f44, %f42, %f43;
	ld.global.nc.f32 	%f45, [%rd10+8];
	add.f32 	%f46, %f44, %f45;
	ld.global.nc.f32 	%f47, [%rd10+12];
	add.f32 	%f48, %f46, %f47;
	ld.global.nc.f32 	%f49, [%rd10+16];
	add.f32 	%f50, %f48, %f49;
	ld.global.nc.f32 	%f51, [%rd10+20];
	add.f32 	%f52, %f50, %f51;
	ld.global.nc.f32 	%f53, [%rd10+24];
	add.f32 	%f54, %f52, %f53;
	ld.global.nc.f32 	%f55, [%rd10+28];
	add.f32 	%f56, %f54, %f55;
	ld.global.nc.f32 	%f57, [%rd10+32];
	add.f32 	%f58, %f56, %f57;
	ld.global.nc.f32 	%f59, [%rd10+36];
	add.f32 	%f60, %f58, %f59;
	ld.global.nc.f32 	%f61, [%rd10+40];
	add.f32 	%f62, %f60, %f61;
	ld.global.nc.f32 	%f63, [%rd10+44];
	add.f32 	%f64, %f62, %f63;
	ld.global.nc.f32 	%f65, [%rd10+48];
	add.f32 	%f66, %f64, %f65;
	ld.global.nc.f32 	%f67, [%rd10+52];
	add.f32 	%f68, %f66, %f67;
	ld.global.nc.f32 	%f69, [%rd10+56];
	add.f32 	%f70, %f68, %f69;
	ld.global.nc.f32 	%f71, [%rd10+60];
	add.f32 	%f72, %f70, %f71;
	ld.global.nc.f32 	%f73, [%rd10+64];
	add.f32 	%f74, %f72, %f73;
	ld.global.nc.f32 	%f75, [%rd10+68];
	add.f32 	%f77, %f74, %f75;
	add.s32 	%r8, %r8, 2;
	add.s64 	%rd10, %rd10, 144;
	setp.ne.s32 	%p1, %r8, 14;
	@%p1 bra 	$L__BB0_2;
	add.s32 	%r7, %r7, 1;
	setp.ne.s32 	%p2, %r7, 20;
	@%p2 bra 	$L__BB0_1;
	cvta.to.global.u64 	%rd9, %rd5;
	st.global.f32 	[%rd9], %f77;
	ret;

}


// ===== COMPILED SASS (sm_100) =====

	.target	sm_100

	.elftype	@"ET_EXEC"


//--------------------- .note.nv.tkinfo           --------------------------
	.section	.note.nv.tkinfo,"",@"SHT_NOTE"
	.sectionflags	@"SHF_NOTE_NV_TKINFO"
	.tkinfo
        /*0018*/ 	.word	0x00000002
        /*0030*/ 	.string	""
        /*0030*/ 	.string	"ptxas"
        /*0030*/ 	.string	"Cuda compilation tools, release 13.0, V13.0.88"
        /*0030*/ 	.string	"Build cuda_13.0.r13.0/compiler.36424714_0"
        /*0030*/ 	.string	"-arch sm_100 -m 64 "



//--------------------- .note.nv.cuinfo           --------------------------
	.section	.note.nv.cuinfo,"",@"SHT_NOTE"
	.sectionflags	@"SHF_NOTE_NV_CUINFO"
        /*0018*/ 	.short	0x0002
        /*001a*/ 	.short	0x0064
        /*001c*/ 	.short	0x0082
	.zero		2


//--------------------- .nv.info                  --------------------------
	.section	.nv.info,"",@"SHT_CUDA_INFO"
	.align	4


	//----- nvinfo : EIATTR_REGCOUNT
	.align		4
        /*0000*/ 	.byte	0x04, 0x2f
        /*0002*/ 	.short	(.L_1 - .L_0)
	.align		4
.L_0:
        /*0004*/ 	.word	index@(default_function_kernel)
        /*0008*/ 	.word	0x0000001e


	//----- nvinfo : EIATTR_FRAME_SIZE
	.align		4
.L_1:
        /*000c*/ 	.byte	0x04, 0x11
        /*000e*/ 	.short	(.L_3 - .L_2)
	.align		4
.L_2:
        /*0010*/ 	.word	index@(default_function_kernel)
        /*0014*/ 	.word	0x00000000


	//----- nvinfo : EIATTR_MIN_STACK_SIZE
	.align		4
.L_3:
        /*0018*/ 	.byte	0x04, 0x12
        /*001a*/ 	.short	(.L_5 - .L_4)
	.align		4
.L_4:
        /*001c*/ 	.word	index@(default_function_kernel)
        /*0020*/ 	.word	0x00000000
.L_5:


//--------------------- .nv.compat                --------------------------
	.section	.nv.compat,"",@"SHT_CUDA_COMPAT_INFO"
	.align	4
        /*0000*/ 	.byte	0x02, 0x09, 0x00, 0x00, 0x02, 0x02, 0x01, 0x00, 0x02, 0x05, 0x05, 0x00, 0x03, 0x07, 0x01, 0x01
        /*0010*/ 	.byte	0x02, 0x03, 0x00, 0x00, 0x02, 0x06, 0x01, 0x00, 0x04, 0x0b, 0x08, 0x00, 0x09, 0x00, 0x00, 0x00
        /*0020*/ 	.byte	0x00, 0x00, 0x00, 0x00


//--------------------- .nv.info.default_function_kernel --------------------------
	.section	.nv.info.default_function_kernel,"",@"SHT_CUDA_INFO"
	.sectionflags	@""
	.align	4


	//----- nvinfo : EIATTR_CUDA_API_VERSION
	.align		4
        /*0000*/ 	.byte	0x04, 0x37
        /*0002*/ 	.short	(.L_7 - .L_6)
.L_6:
        /*0004*/ 	.word	0x00000082


	//----- nvinfo : EIATTR_KPARAM_INFO
	.align		4
.L_7:
        /*0008*/ 	.byte	0x04, 0x17
        /*000a*/ 	.short	(.L_9 - .L_8)
.L_8:
        /*000c*/ 	.word	0x00000000
        /*0010*/ 	.short	0x0001
        /*0012*/ 	.short	0x0008
        /*0014*/ 	.byte	0x00, 0xf5, 0x21, 0x00


	//----- nvinfo : EIATTR_KPARAM_INFO
	.align		4
.L_9:
        /*0018*/ 	.byte	0x04, 0x17
        /*001a*/ 	.short	(.L_11 - .L_10)
.L_10:
        /*001c*/ 	.word	0x00000000
        /*0020*/ 	.short	0x0000
        /*0022*/ 	.short	0x0000
        /*0024*/ 	.byte	0x00, 0xf5, 0x21, 0x00


	//----- nvinfo : EIATTR_SPARSE_MMA_MASK
	.align		4
.L_11:
        /*0028*/ 	.byte	0x03, 0x50
        /*002a*/ 	.short	0x0000


	//----- nvinfo : EIATTR_MAXREG_COUNT
	.align		4
        /*002c*/ 	.byte	0x03, 0x1b
        /*002e*/ 	.short	0x00ff


	//----- nvinfo : EIATTR_MERCURY_ISA_VERSION
	.align		4
        /*0030*/ 	.byte	0x03, 0x5f
        /*0032*/ 	.short	0x0101


	//----- nvinfo : EIATTR_VRC_CTA_INIT_COUNT
	.align		4
        /*0034*/ 	.byte	0x02, 0x4a
	.zero		1
	.zero		1


	//----- nvinfo : EIATTR_EXIT_INSTR_OFFSETS
	.align		4
        /*0038*/ 	.byte	0x04, 0x1c
        /*003a*/ 	.short	(.L_13 - .L_12)


	//   ....[0]....
.L_12:
        /*003c*/ 	.word	0x00000600


	//----- nvinfo : EIATTR_CBANK_PARAM_SIZE
	.align		4
.L_13:
        /*0040*/ 	.byte	0x03, 0x19
        /*0042*/ 	.short	0x0010


	//----- nvinfo : EIATTR_PARAM_CBANK
	.align		4
        /*0044*/ 	.byte	0x04, 0x0a
        /*0046*/ 	.short	(.L_15 - .L_14)
	.align		4
.L_14:
        /*0048*/ 	.word	index@(.nv.constant0.default_function_kernel)
        /*004c*/ 	.short	0x0380
        /*004e*/ 	.short	0x0010


	//----- nvinfo : EIATTR_SW_WAR
	.align		4
.L_15:
        /*0050*/ 	.byte	0x04, 0x36
        /*0052*/ 	.short	(.L_17 - .L_16)
.L_16:
        /*0054*/ 	.word	0x00000008
.L_17:


//--------------------- .nv.callgraph             --------------------------
	.section	.nv.callgraph,"",@"SHT_CUDA_CALLGRAPH"
	.align	4
	.sectionentsize	8
	.align		4
        /*0000*/ 	.word	0x00000000
	.align		4
        /*0004*/ 	.word	0xffffffff
	.align		4
        /*0008*/ 	.word	0x00000000
	.align		4
        /*000c*/ 	.word	0xfffffffe
	.align		4
        /*0010*/ 	.word	0x00000000
	.align		4
        /*0014*/ 	.word	0xfffffffd
	.align		4
        /*0018*/ 	.word	0x00000000
	.align		4
        /*001c*/ 	.word	0xfffffffc


//--------------------- .text.default_function_kernel --------------------------
	.section	.text.default_function_kernel,"ax",@progbits
	.align	128
        .global         default_function_kernel
        .type           default_function_kernel,@function
        .size           default_function_kernel,(.L_x_3 - default_function_kernel)
        .other          default_function_kernel,@"STO_CUDA_ENTRY STV_DEFAULT"
default_function_kernel:
.text.default_function_kernel:
[----:B------:R-:W-:Y:S01]  /*0000*/  LDC R1, c[0x0][0x37c] ;  /* 0x0000df00ff017b82 */ /* 0x000fe20000000800 */
[----:B------:R-:W0:Y:S01]  /*0010*/  LDCU.64 UR6, c[0x0][0x380] ;  /* 0x00007000ff0677ac */ /* 0x000e220008000a00 */
[----:B------:R-:W-:Y:S01]  /*0020*/  HFMA2 R19, -RZ, RZ, 0, 0 ;  /* 0x00000000ff137431 */ /* 0x000fe200000001ff */
[----:B------:R-:W1:Y:S01]  /*0030*/  LDCU.64 UR10, c[0x0][0x358] ;  /* 0x00006b00ff0a77ac */ /* 0x000e620008000a00 */
[----:B------:R-:W-:Y:S01]  /*0040*/  UMOV UR4, URZ ;  /* 0x000000ff00047c82 */ /* 0x000fe20008000000 */
[----:B0-----:R-:W-:-:S04]  /*0050*/  UIADD3 UR6, UP0, UPT, UR6, 0x48, URZ ;  /* 0x0000004806067890 */ /* 0x001fc8000ff1e0ff */
[----:B-1----:R-:W-:-:S12]  /*0060*/  UIADD3.X UR7, UPT, UPT, URZ, UR7, URZ, UP0, !UPT ;  /* 0x00000007ff077290 */ /* 0x002fd800087fe4ff */
.L_x_1:
[----:B------:R-:W-:Y:S02]  /*0070*/  UIMAD.WIDE.U32 UR8, UR4, 0x3f0, UR6 ;  /* 0x000003f0040878a5 */ /* 0x000fe4000f8e0006 */
[----:B------:R-:W-:Y:S01]  /*0080*/  UIADD3 UR4, UPT, UPT, UR4, 0x1, URZ ;  /* 0x0000000104047890 */ /* 0x000fe2000fffe0ff */
[----:B------:R-:W-:-:S03]  /*0090*/  UMOV UR5, URZ ;  /* 0x000000ff00057c82 */ /* 0x000fc60008000000 */
[----:B------:R-:W-:Y:S01]  /*00a0*/  MOV R5, UR9 ;  /* 0x0000000900057c02 */ /* 0x000fe20008000f00 */
[----:B------:R-:W-:Y:S01]  /*00b0*/  UISETP.NE.AND UP1, UPT, UR4, 0x14, UPT ;  /* 0x000000140400788c */ /* 0x000fe2000bf25270 */
[----:B------:R-:W-:Y:S02]  /*00c0*/  MOV R3, UR9 ;  /* 0x0000000900037c02 */ /* 0x000fe40008000f00 */
[----:B------:R-:W-:Y:S02]  /*00d0*/  MOV R2, UR8 ;  /* 0x0000000800027c02 */ /* 0x000fe40008000f00 */
[----:B------:R-:W-:Y:S02]  /*00e0*/  MOV R4, UR8 ;  /* 0x0000000800047c02 */ /* 0x000fe40008000f00 */
[----:B------:R-:W-:-:S07]  /*00f0*/  MOV R3, R5 ;  /* 0x0000000500037202 */ /* 0x000fce0000000f00 */
.L_x_0:
[----:B------:R-:W2:Y:S04]  /*0100*/  LDG.E.CONSTANT R20, desc[UR10][R2.64+-0x48] ;  /* 0xffffb80a02147981 */ /* 0x000ea8000c1e9900 */
[----:B------:R-:W3:Y:S04]  /*0110*/  LDG.E.CONSTANT R27, desc[UR10][R2.64+-0x44] ;  /* 0xffffbc0a021b7981 */ /* 0x000ee8000c1e9900 */
[----:B------:R-:W4:Y:S04]  /*0120*/  LDG.E.CONSTANT R21, desc[UR10][R2.64+-0x40] ;  /* 0xffffc00a02157981 */ /* 0x000f28000c1e9900 */
[----:B------:R-:W5:Y:S04]  /*0130*/  LDG.E.CONSTANT R23, desc[UR10][R2.64+-0x3c] ;  /* 0xffffc40a02177981 */ /* 0x000f68000c1e9900 */
        /* <DEDUP_REMOVED lines=18> */
[----:B------:R-:W5:Y:S01]  /*0260*/  LDG.E.CONSTANT R17, desc[UR10][R2.64+0x10] ;  /* 0x0000100a02117981 */ /* 0x000f62000c1e9900 */
[----:B--2---:R-:W-:-:S03]  /*0270*/  FADD R20, R20, R19 ;  /* 0x0000001314147221 */ /* 0x004fc60000000000 */
[----:B------:R-:W2:Y:S01]  /*0280*/  LDG.E.CONSTANT R19, desc[UR10][R2.64+0x14] ;  /* 0x0000140a02137981 */ /* 0x000ea2000c1e9900 */
[----:B---3--:R-:W-:-:S03]  /*0290*/  FADD R26, R20, R27 ;  /* 0x0000001b141a7221 */ /* 0x008fc60000000000 */
[----:B------:R-:W3:Y:S01]  /*02a0*/  LDG.E.CONSTANT R20, desc[UR10][R2.64+0x18] ;  /* 0x0000180a02147981 */ /* 0x000ee2000c1e9900 */
[----:B----4-:R-:W-:-:S03]  /*02b0*/  FADD R26, R26, R21 ;  /* 0x000000151a1a7221 */ /* 0x010fc60000000000 */
[----:B------:R-:W4:Y:S01]  /*02c0*/  LDG.E.CONSTANT R21, desc[UR10][R2.64+0x1c] ;  /* 0x00001c0a02157981 */ /* 0x000f22000c1e9900 */
[----:B-----5:R-:W-:-:S03]  /*02d0*/  FADD R27, R26, R23 ;  /* 0x000000171a1b7221 */ /* 0x020fc60000000000 */
[----:B------:R-:W5:Y:S01]  /*02e0*/  LDG.E.CONSTANT R23, desc[UR10][R2.64+0x20] ;  /* 0x0000200a02177981 */ /* 0x000f62000c1e9900 */
[----:B------:R-:W-:-:S03]  /*02f0*/  FADD R26, R27, R24 ;  /* 0x000000181b1a7221 */ /* 0x000fc60000000000 */
        /* <DEDUP_REMOVED lines=16> */
[----:B------:R0:W5:Y:S01]  /*0400*/  LDG.E.CONSTANT R7, desc[UR10][R2.64+0x44] ;  /* 0x0000440a02077981 */ /* 0x000162000c1e9900 */
[----:B------:R-:W-:Y:S01]  /*0410*/  UIADD3 UR5, UPT, UPT, UR5, 0x2, URZ ;  /* 0x0000000205057890 */ /* 0x000fe2000fffe0ff */
[----:B------:R-:W-:-:S03]  /*0420*/  FADD R8, R27, R8 ;  /* 0x000000081b087221 */ /* 0x000fc60000000000 */
[----:B------:R-:W-:Y:S01]  /*0430*/  UISETP.NE.AND UP0, UPT, UR5, 0xe, UPT ;  /* 0x0000000e0500788c */ /* 0x000fe2000bf05270 */
[----:B------:R-:W-:-:S04]  /*0440*/  FADD R9, R8, R9 ;  /* 0x0000000908097221 */ /* 0x000fc80000000000 */
[----:B------:R-:W-:Y:S01]  /*0450*/  FADD R10, R9, R10 ;  /* 0x0000000a090a7221 */ /* 0x000fe20000000000 */
[----:B0-----:R-:W-:-:S03]  /*0460*/  IADD3 R2, P0, PT, R2, 0x90, RZ ;  /* 0x0000009002027810 */ /* 0x001fc60007f1e0ff */
[----:B------:R-:W-:Y:S01]  /*0470*/  FADD R11, R10, R11 ;  /* 0x0000000b0a0b7221 */ /* 0x000fe20000000000 */
[----:B------:R-:W-:-:S03]  /*0480*/  IADD3.X R3, PT, PT, RZ, R3, RZ, P0, !PT ;  /* 0x00000003ff037210 */ /* 0x000fc600007fe4ff */
[----:B------:R-:W-:-:S04]  /*0490*/  FADD R12, R11, R12 ;  /* 0x0000000c0b0c7221 */ /* 0x000fc80000000000 */
[----:B------:R-:W-:-:S04]  /*04a0*/  FADD R13, R12, R13 ;  /* 0x0000000d0c0d7221 */ /* 0x000fc80000000000 */
[----:B------:R-:W-:-:S04]  /*04b0*/  FADD R14, R13, R14 ;  /* 0x0000000e0d0e7221 */ /* 0x000fc80000000000 */
[----:B------:R-:W-:-:S04]  /*04c0*/  FADD R15, R14, R15 ;  /* 0x0000000f0e0f7221 */ /* 0x000fc80000000000 */
[----:B------:R-:W-:-:S04]  /*04d0*/  FADD R16, R15, R16 ;  /* 0x000000100f107221 */ /* 0x000fc80000000000 */
[----:B------:R-:W-:-:S04]  /*04e0*/  FADD R16, R16, R17 ;  /* 0x0000001110107221 */ /* 0x000fc80000000000 */
[----:B--2---:R-:W-:-:S04]  /*04f0*/  FADD R19, R16, R19 ;  /* 0x0000001310137221 */ /* 0x004fc80000000000 */
[----:B---3--:R-:W-:-:S04]  /*0500*/  FADD R20, R19, R20 ;  /* 0x0000001413147221 */ /* 0x008fc80000000000 */
[----:B----4-:R-:W-:-:S04]  /*0510*/  FADD R20, R20, R21 ;  /* 0x0000001514147221 */ /* 0x010fc80000000000 */
[----:B-----5:R-:W-:-:S04]  /*0520*/  FADD R23, R20, R23 ;  /* 0x0000001714177221 */ /* 0x020fc80000000000 */
[----:B------:R-:W-:-:S04]  /*0530*/  FADD R24, R23, R24 ;  /* 0x0000001817187221 */ /* 0x000fc80000000000 */
[----:B------:R-:W-:-:S04]  /*0540*/  FADD R25, R24, R25 ;  /* 0x0000001918197221 */ /* 0x000fc80000000000 */
[----:B------:R-:W-:-:S04]  /*0550*/  FADD R25, R25, R22 ;  /* 0x0000001619197221 */ /* 0x000fc80000000000 */
[----:B------:R-:W-:-:S04]  /*0560*/  FADD R25, R25, R18 ;  /* 0x0000001219197221 */ /* 0x000fc80000000000 */
[----:B------:R-:W-:-:S04]  /*0570*/  FADD R25, R25, R0 ;  /* 0x0000000019197221 */ /* 0x000fc80000000000 */
[----:B------:R-:W-:-:S04]  /*0580*/  FADD R4, R25, R4 ;  /* 0x0000000419047221 */ /* 0x000fc80000000000 */
[----:B------:R-:W-:-:S04]  /*0590*/  FADD R5, R4, R5 ;  /* 0x0000000504057221 */ /* 0x000fc80000000000 */
[----:B------:R-:W-:-:S04]  /*05a0*/  FADD R6, R5, R6 ;  /* 0x0000000605067221 */ /* 0x000fc80000000000 */
[----:B------:R-:W-:Y:S01]  /*05b0*/  FADD R19, R6, R7 ;  /* 0x0000000706137221 */ /* 0x000fe20000000000 */
[----:B------:R-:W-:Y:S06]  /*05c0*/  BRA.U UP0, `(.L_x_0) ;  /* 0xfffffff900cc7547 */ /* 0x000fec000b83ffff */
[----:B------:R-:W-:Y:S05]  /*05d0*/  BRA.U UP1, `(.L_x_1) ;  /* 0xfffffff901a47547 */ /* 0x000fea000b83ffff */
[----:B------:R-:W0:Y:S02]  /*05e0*/  LDC.64 R2, c[0x0][0x388] ;  /* 0x0000e200ff027b82 */ /* 0x000e240000000a00 */
[----:B0-----:R-:W-:Y:S01]  /*05f0*/  STG.E desc[UR10][R2.64], R19 ;  /* 0x0000001302007986 */ /* 0x001fe2000c10190a */
[----:B------:R-:W-:Y:S05]  /*0600*/  EXIT ;  /* 0x000000000000794d */ /* 0x000fea0003800000 */
.L_x_2:
[----:B------:R-:W-:-:S00]  /*0610*/  BRA `(.L_x_2) ;  /* 0xfffffffc00fc7947 */ /* 0x000fc0000383ffff */
[----:B------:R-:W-:-:S00]  /*0620*/  NOP ;  /* 0x0000000000007918 */ /* 0x000fc00000000000 */
        /* <DEDUP_REMOVED lines=13> */
.L_x_3:


//--------------------- .nv.shared.reserved.0     --------------------------
	.section	.nv.shared.reserved.0,"aw",@nobits
	.weak		__nv_reservedSMEM_offset_0_alias
	.size		__nv_reservedSMEM_offset_0_alias, 0, 64
	.other		__nv_reservedSMEM_offset_0_alias,@"STO_CUDA_RESERVED_SHARED STV_DEFAULT"
__nv_reservedSMEM_offset_0_alias:
	.zero		0
	.zero		64


//--------------------- .nv.constant0.default_function_kernel --------------------------
	.section	.nv.constant0.default_function_kernel,"a",@progbits
	.sectionflags	@""
	.align	4
.nv.constant0.default_function_kernel:
	.zero		912


//--------------------- SYMBOLS --------------------------

	.type		.nv.reservedSmem.offset0,@object
	.size		.nv.reservedSmem.offset0,0x4
